//
// Generated by NVIDIA NVVM Compiler
//
// Compiler Build ID: CL-36424714
// Cuda compilation tools, release 13.0, V13.0.88
// Based on NVVM 20.0.0
//

.version 9.0
.target sm_100
.address_size 64

	// .globl	_Z15MatrixMulKernelPfS_S_iii
// _ZZ15MatrixMulKernelPfS_S_iiiE3Mds has been demoted
// _ZZ15MatrixMulKernelPfS_S_iiiE3Nds has been demoted

.visible .entry _Z15MatrixMulKernelPfS_S_iii(
	.param .u64 .ptr .align 1 _Z15MatrixMulKernelPfS_S_iii_param_0,
	.param .u64 .ptr .align 1 _Z15MatrixMulKernelPfS_S_iii_param_1,
	.param .u64 .ptr .align 1 _Z15MatrixMulKernelPfS_S_iii_param_2,
	.param .u32 _Z15MatrixMulKernelPfS_S_iii_param_3,
	.param .u32 _Z15MatrixMulKernelPfS_S_iii_param_4,
	.param .u32 _Z15MatrixMulKernelPfS_S_iii_param_5
)
{
	.reg .pred 	%p<16>;
	.reg .b32 	%r<45>;
	.reg .b32 	%f<113>;
	.reg .b64 	%rd<13>;
	// demoted variable
	.shared .align 4 .b8 _ZZ15MatrixMulKernelPfS_S_iiiE3Mds[4096];
	// demoted variable
	.shared .align 4 .b8 _ZZ15MatrixMulKernelPfS_S_iiiE3Nds[4096];
	ld.param.u64 	%rd3, [_Z15MatrixMulKernelPfS_S_iii_param_0];
	ld.param.u64 	%rd4, [_Z15MatrixMulKernelPfS_S_iii_param_1];
	ld.param.u64 	%rd5, [_Z15MatrixMulKernelPfS_S_iii_param_2];
	ld.param.u32 	%r23, [_Z15MatrixMulKernelPfS_S_iii_param_3];
	ld.param.u32 	%r24, [_Z15MatrixMulKernelPfS_S_iii_param_4];
	ld.param.u32 	%r25, [_Z15MatrixMulKernelPfS_S_iii_param_5];
	mov.u32 	%r26, %ntid.y;
	mov.u32 	%r27, %ctaid.y;
	mov.u32 	%r42, %tid.y;
	mad.lo.s32 	%r2, %r26, %r27, %r42;
	mov.u32 	%r28, %ntid.x;
	mov.u32 	%r29, %ctaid.x;
	mov.u32 	%r40, %tid.x;
	mad.lo.s32 	%r4, %r28, %r29, %r40;
	setp.lt.s32 	%p2, %r24, -30;
	mov.f32 	%f111, 0f00000000;
	@%p2 bra 	$L__BB0_9;
	add.s32 	%r30, %r24, -1;
	shr.s32 	%r31, %r30, 31;
	shr.u32 	%r32, %r31, 27;
	add.s32 	%r33, %r30, %r32;
	shr.s32 	%r34, %r33, 5;
	neg.s32 	%r44, %r34;
	setp.lt.s32 	%p3, %r2, %r23;
	shl.b32 	%r35, %r42, 7;
	mov.u32 	%r36, _ZZ15MatrixMulKernelPfS_S_iiiE3Mds;
	add.s32 	%r5, %r36, %r35;
	shl.b32 	%r37, %r40, 2;
	add.s32 	%r6, %r5, %r37;
	setp.lt.s32 	%p4, %r4, %r25;
	mov.u32 	%r38, _ZZ15MatrixMulKernelPfS_S_iiiE3Nds;
	add.s32 	%r8, %r38, %r37;
	add.s32 	%r7, %r8, %r35;
	and.pred  	%p1, %p3, %p4;
	mad.lo.s32 	%r43, %r42, %r25, %r4;
	shl.b32 	%r11, %r25, 5;
	mad.lo.s32 	%r41, %r24, %r2, %r40;
	cvta.to.global.u64 	%rd1, %rd3;
	cvta.to.global.u64 	%rd2, %rd4;
	mov.f32 	%f111, 0f00000000;
	not.pred 	%p11, %p1;
$L__BB0_2:
	setp.ge.s32 	%p5, %r2, %r23;
	setp.ge.s32 	%p6, %r40, %r24;
	mov.f32 	%f109, 0f00000000;
	or.pred  	%p7, %p5, %p6;
	@%p7 bra 	$L__BB0_4;
	mul.wide.s32 	%rd6, %r41, 4;
	add.s64 	%rd7, %rd1, %rd6;
	ld.global.f32 	%f109, [%rd7];
$L__BB0_4:
	setp.ge.s32 	%p8, %r4, %r25;
	st.shared.f32 	[%r6], %f109;
	setp.ge.s32 	%p9, %r42, %r24;
	mov.f32 	%f110, 0f00000000;
	or.pred  	%p10, %p8, %p9;
	@%p10 bra 	$L__BB0_6;
	mul.wide.s32 	%rd8, %r43, 4;
	add.s64 	%rd9, %rd2, %rd8;
	ld.global.f32 	%f110, [%rd9];
$L__BB0_6:
	st.shared.f32 	[%r7], %f110;
	bar.sync 	0;
	@%p11 bra 	$L__BB0_8;
	ld.shared.f32 	%f13, [%r5];
	ld.shared.f32 	%f14, [%r8];
	fma.rn.f32 	%f15, %f13, %f14, %f111;
	ld.shared.f32 	%f16, [%r5+4];
	ld.shared.f32 	%f17, [%r8+128];
	fma.rn.f32 	%f18, %f16, %f17, %f15;
	ld.shared.f32 	%f19, [%r5+8];
	ld.shared.f32 	%f20, [%r8+256];
	fma.rn.f32 	%f21, %f19, %f20, %f18;
	ld.shared.f32 	%f22, [%r5+12];
	ld.shared.f32 	%f23, [%r8+384];
	fma.rn.f32 	%f24, %f22, %f23, %f21;
	ld.shared.f32 	%f25, [%r5+16];
	ld.shared.f32 	%f26, [%r8+512];
	fma.rn.f32 	%f27, %f25, %f26, %f24;
	ld.shared.f32 	%f28, [%r5+20];
	ld.shared.f32 	%f29, [%r8+640];
	fma.rn.f32 	%f30, %f28, %f29, %f27;
	ld.shared.f32 	%f31, [%r5+24];
	ld.shared.f32 	%f32, [%r8+768];
	fma.rn.f32 	%f33, %f31, %f32, %f30;
	ld.shared.f32 	%f34, [%r5+28];
	ld.shared.f32 	%f35, [%r8+896];
	fma.rn.f32 	%f36, %f34, %f35, %f33;
	ld.shared.f32 	%f37, [%r5+32];
	ld.shared.f32 	%f38, [%r8+1024];
	fma.rn.f32 	%f39, %f37, %f38, %f36;
	ld.shared.f32 	%f40, [%r5+36];
	ld.shared.f32 	%f41, [%r8+1152];
	fma.rn.f32 	%f42, %f40, %f41, %f39;
	ld.shared.f32 	%f43, [%r5+40];
	ld.shared.f32 	%f44, [%r8+1280];
	fma.rn.f32 	%f45, %f43, %f44, %f42;
	ld.shared.f32 	%f46, [%r5+44];
	ld.shared.f32 	%f47, [%r8+1408];
	fma.rn.f32 	%f48, %f46, %f47, %f45;
	ld.shared.f32 	%f49, [%r5+48];
	ld.shared.f32 	%f50, [%r8+1536];
	fma.rn.f32 	%f51, %f49, %f50, %f48;
	ld.shared.f32 	%f52, [%r5+52];
	ld.shared.f32 	%f53, [%r8+1664];
	fma.rn.f32 	%f54, %f52, %f53, %f51;
	ld.shared.f32 	%f55, [%r5+56];
	ld.shared.f32 	%f56, [%r8+1792];
	fma.rn.f32 	%f57, %f55, %f56, %f54;
	ld.shared.f32 	%f58, [%r5+60];
	ld.shared.f32 	%f59, [%r8+1920];
	fma.rn.f32 	%f60, %f58, %f59, %f57;
	ld.shared.f32 	%f61, [%r5+64];
	ld.shared.f32 	%f62, [%r8+2048];
	fma.rn.f32 	%f63, %f61, %f62, %f60;
	ld.shared.f32 	%f64, [%r5+68];
	ld.shared.f32 	%f65, [%r8+2176];
	fma.rn.f32 	%f66, %f64, %f65, %f63;
	ld.shared.f32 	%f67, [%r5+72];
	ld.shared.f32 	%f68, [%r8+2304];
	fma.rn.f32 	%f69, %f67, %f68, %f66;
	ld.shared.f32 	%f70, [%r5+76];
	ld.shared.f32 	%f71, [%r8+2432];
	fma.rn.f32 	%f72, %f70, %f71, %f69;
	ld.shared.f32 	%f73, [%r5+80];
	ld.shared.f32 	%f74, [%r8+2560];
	fma.rn.f32 	%f75, %f73, %f74, %f72;
	ld.shared.f32 	%f76, [%r5+84];
	ld.shared.f32 	%f77, [%r8+2688];
	fma.rn.f32 	%f78, %f76, %f77, %f75;
	ld.shared.f32 	%f79, [%r5+88];
	ld.shared.f32 	%f80, [%r8+2816];
	fma.rn.f32 	%f81, %f79, %f80, %f78;
	ld.shared.f32 	%f82, [%r5+92];
	ld.shared.f32 	%f83, [%r8+2944];
	fma.rn.f32 	%f84, %f82, %f83, %f81;
	ld.shared.f32 	%f85, [%r5+96];
	ld.shared.f32 	%f86, [%r8+3072];
	fma.rn.f32 	%f87, %f85, %f86, %f84;
	ld.shared.f32 	%f88, [%r5+100];
	ld.shared.f32 	%f89, [%r8+3200];
	fma.rn.f32 	%f90, %f88, %f89, %f87;
	ld.shared.f32 	%f91, [%r5+104];
	ld.shared.f32 	%f92, [%r8+3328];
	fma.rn.f32 	%f93, %f91, %f92, %f90;
	ld.shared.f32 	%f94, [%r5+108];
	ld.shared.f32 	%f95, [%r8+3456];
	fma.rn.f32 	%f96, %f94, %f95, %f93;
	ld.shared.f32 	%f97, [%r5+112];
	ld.shared.f32 	%f98, [%r8+3584];
	fma.rn.f32 	%f99, %f97, %f98, %f96;
	ld.shared.f32 	%f100, [%r5+116];
	ld.shared.f32 	%f101, [%r8+3712];
	fma.rn.f32 	%f102, %f100, %f101, %f99;
	ld.shared.f32 	%f103, [%r5+120];
	ld.shared.f32 	%f104, [%r8+3840];
	fma.rn.f32 	%f105, %f103, %f104, %f102;
	ld.shared.f32 	%f106, [%r5+124];
	ld.shared.f32 	%f107, [%r8+3968];
	fma.rn.f32 	%f111, %f106, %f107, %f105;
$L__BB0_8:
	bar.sync 	0;
	add.s32 	%r44, %r44, 1;
	add.s32 	%r43, %r43, %r11;
	add.s32 	%r42, %r42, 32;
	add.s32 	%r41, %r41, 32;
	add.s32 	%r40, %r40, 32;
	setp.ne.s32 	%p12, %r44, 1;
	@%p12 bra 	$L__BB0_2;
$L__BB0_9:
	setp.ge.s32 	%p13, %r2, %r23;
	setp.ge.s32 	%p14, %r4, %r25;
	or.pred  	%p15, %p13, %p14;
	@%p15 bra 	$L__BB0_11;
	mad.lo.s32 	%r39, %r25, %r2, %r4;
	cvta.to.global.u64 	%rd10, %rd5;
	mul.wide.s32 	%rd11, %r39, 4;
	add.s64 	%rd12, %rd10, %rd11;
	st.global.f32 	[%rd12], %f111;
$L__BB0_11:
	ret;

}


// ===== COMPILED SASS (sm_100) =====

	.target	sm_100

	.elftype	@"ET_EXEC"


//--------------------- .note.nv.tkinfo           --------------------------
	.section	.note.nv.tkinfo,"",@"SHT_NOTE"
	.sectionflags	@"SHF_NOTE_NV_TKINFO"
	.tkinfo
        /*0018*/ 	.word	0x00000002
        /*0030*/ 	.string	""
        /*0030*/ 	.string	"ptxas"
        /*0030*/ 	.string	"Cuda compilation tools, release 13.0, V13.0.88"
        /*0030*/ 	.string	"Build cuda_13.0.r13.0/compiler.36424714_0"
        /*0030*/ 	.string	"-arch sm_100 -m 64 "



//--------------------- .note.nv.cuinfo           --------------------------
	.section	.note.nv.cuinfo,"",@"SHT_NOTE"
	.sectionflags	@"SHF_NOTE_NV_CUINFO"
        /*0018*/ 	.short	0x0002
        /*001a*/ 	.short	0x0064
        /*001c*/ 	.short	0x0082
	.zero		2


//--------------------- .nv.info                  --------------------------
	.section	.nv.info,"",@"SHT_CUDA_INFO"
	.align	4


	//----- nvinfo : EIATTR_REGCOUNT
	.align		4
        /*0000*/ 	.byte	0x04, 0x2f
        /*0002*/ 	.short	(.L_1 - .L_0)
	.align		4
.L_0:
        /*0004*/ 	.word	index@(_Z15MatrixMulKernelPfS_S_iii)
        /*0008*/ 	.word	0x0000001e


	//----- nvinfo : EIATTR_FRAME_SIZE
	.align		4
.L_1:
        /*000c*/ 	.byte	0x04, 0x11
        /*000e*/ 	.short	(.L_3 - .L_2)
	.align		4
.L_2:
        /*0010*/ 	.word	index@(_Z15MatrixMulKernelPfS_S_iii)
        /*0014*/ 	.word	0x00000000


	//----- nvinfo : EIATTR_MIN_STACK_SIZE
	.align		4
.L_3:
        /*0018*/ 	.byte	0x04, 0x12
        /*001a*/ 	.short	(.L_5 - .L_4)
	.align		4
.L_4:
        /*001c*/ 	.word	index@(_Z15MatrixMulKernelPfS_S_iii)
        /*0020*/ 	.word	0x00000000
.L_5:


//--------------------- .nv.compat                --------------------------
	.section	.nv.compat,"",@"SHT_CUDA_COMPAT_INFO"
	.align	4
        /*0000*/ 	.byte	0x02, 0x09, 0x00, 0x00, 0x02, 0x02, 0x01, 0x00, 0x02, 0x05, 0x05, 0x00, 0x03, 0x07, 0x01, 0x01
        /*0010*/ 	.byte	0x02, 0x03, 0x00, 0x00, 0x02, 0x06, 0x01, 0x00, 0x04, 0x0b, 0x08, 0x00, 0x09, 0x00, 0x00, 0x00
        /*0020*/ 	.byte	0x00, 0x00, 0x00, 0x00


//--------------------- .nv.info._Z15MatrixMulKernelPfS_S_iii --------------------------
	.section	.nv.info._Z15MatrixMulKernelPfS_S_iii,"",@"SHT_CUDA_INFO"
	.sectionflags	@""
	.align	4


	//----- nvinfo : EIATTR_CUDA_API_VERSION
	.align		4
        /*0000*/ 	.byte	0x04, 0x37
        /*0002*/ 	.short	(.L_7 - .L_6)
.L_6:
        /*0004*/ 	.word	0x00000082


	//----- nvinfo : EIATTR_KPARAM_INFO
	.align		4
.L_7:
        /*0008*/ 	.byte	0x04, 0x17
        /*000a*/ 	.short	(.L_9 - .L_8)
.L_8:
        /*000c*/ 	.word	0x00000000
        /*0010*/ 	.short	0x0005
        /*0012*/ 	.short	0x0020
        /*0014*/ 	.byte	0x00, 0xf0, 0x11, 0x00


	//----- nvinfo : EIATTR_KPARAM_INFO
	.align		4
.L_9:
        /*0018*/ 	.byte	0x04, 0x17
        /*001a*/ 	.short	(.L_11 - .L_10)
.L_10:
        /*001c*/ 	.word	0x00000000
        /*0020*/ 	.short	0x0004
        /*0022*/ 	.short	0x001c
        /*0024*/ 	.byte	0x00, 0xf0, 0x11, 0x00


	//----- nvinfo : EIATTR_KPARAM_INFO
	.align		4
.L_11:
        /*0028*/ 	.byte	0x04, 0x17
        /*002a*/ 	.short	(.L_13 - .L_12)
.L_12:
        /*002c*/ 	.word	0x00000000
        /*0030*/ 	.short	0x0003
        /*0032*/ 	.short	0x0018
        /*0034*/ 	.byte	0x00, 0xf0, 0x11, 0x00


	//----- nvinfo : EIATTR_KPARAM_INFO
	.align		4
.L_13:
        /*0038*/ 	.byte	0x04, 0x17
        /*003a*/ 	.short	(.L_15 - .L_14)
.L_14:
        /*003c*/ 	.word	0x00000000
        /*0040*/ 	.short	0x0002
        /*0042*/ 	.short	0x0010
        /*0044*/ 	.byte	0x00, 0xf5, 0x21, 0x00


	//----- nvinfo : EIATTR_KPARAM_INFO
	.align		4
.L_15:
        /*0048*/ 	.byte	0x04, 0x17
        /*004a*/ 	.short	(.L_17 - .L_16)
.L_16:
        /*004c*/ 	.word	0x00000000
        /*0050*/ 	.short	0x0001
        /*0052*/ 	.short	0x0008
        /*0054*/ 	.byte	0x00, 0xf5, 0x21, 0x00


	//----- nvinfo : EIATTR_KPARAM_INFO
	.align		4
.L_17:
        /*0058*/ 	.byte	0x04, 0x17
        /*005a*/ 	.short	(.L_19 - .L_18)
.L_18:
        /*005c*/ 	.word	0x00000000
        /*0060*/ 	.short	0x0000
        /*0062*/ 	.short	0x0000
        /*0064*/ 	.byte	0x00, 0xf5, 0x21, 0x00


	//----- nvinfo : EIATTR_SPARSE_MMA_MASK
	.align		4
.L_19:
        /*0068*/ 	.byte	0x03, 0x50
        /*006a*/ 	.short	0x0000


	//----- nvinfo : EIATTR_MAXREG_COUNT
	.align		4
        /*006c*/ 	.byte	0x03, 0x1b
        /*006e*/ 	.short	0x00ff


	//----- nvinfo : EIATTR_NUM_BARRIERS
	.align		4
        /*0070*/ 	.byte	0x02, 0x4c
        /*0072*/ 	.byte	0x01
	.zero		1


	//----- nvinfo : EIATTR_MERCURY_ISA_VERSION
	.align		4
        /*0074*/ 	.byte	0x03, 0x5f
        /*0076*/ 	.short	0x0101


	//----- nvinfo : EIATTR_VRC_CTA_INIT_COUNT
	.align		4
        /*0078*/ 	.byte	0x02, 0x4a
	.zero		1
	.zero		1


	//----- nvinfo : EIATTR_EXIT_INSTR_OFFSETS
	.align		4
        /*007c*/ 	.byte	0x04, 0x1c
        /*007e*/ 	.short	(.L_21 - .L_20)


	//   ....[0]....
.L_20:
        /*0080*/ 	.word	0x000008b0


	//   ....[1]....
        /*0084*/ 	.word	0x00000900


	//----- nvinfo : EIATTR_CRS_STACK_SIZE
	.align		4
.L_21:
        /*0088*/ 	.byte	0x04, 0x1e
        /*008a*/ 	.short	(.L_23 - .L_22)
.L_22:
        /*008c*/ 	.word	0x00000000


	//----- nvinfo : EIATTR_CBANK_PARAM_SIZE
	.align		4
.L_23:
        /*0090*/ 	.byte	0x03, 0x19
        /*0092*/ 	.short	0x0024


	//----- nvinfo : EIATTR_PARAM_CBANK
	.align		4
        /*0094*/ 	.byte	0x04, 0x0a
        /*0096*/ 	.short	(.L_25 - .L_24)
	.align		4
.L_24:
        /*0098*/ 	.word	index@(.nv.constant0._Z15MatrixMulKernelPfS_S_iii)
        /*009c*/ 	.short	0x0380
        /*009e*/ 	.short	0x0024


	//----- nvinfo : EIATTR_SW_WAR
	.align		4
.L_25:
        /*00a0*/ 	.byte	0x04, 0x36
        /*00a2*/ 	.short	(.L_27 - .L_26)
.L_26:
        /*00a4*/ 	.word	0x00000008
.L_27:


//--------------------- .nv.callgraph             --------------------------
	.section	.nv.callgraph,"",@"SHT_CUDA_CALLGRAPH"
	.align	4
	.sectionentsize	8
	.align		4
        /*0000*/ 	.word	0x00000000
	.align		4
        /*0004*/ 	.word	0xffffffff
	.align		4
        /*0008*/ 	.word	0x00000000
	.align		4
        /*000c*/ 	.word	0xfffffffe
	.align		4
        /*0010*/ 	.word	0x00000000
	.align		4
        /*0014*/ 	.word	0xfffffffd
	.align		4
        /*0018*/ 	.word	0x00000000
	.align		4
        /*001c*/ 	.word	0xfffffffc


//--------------------- .text._Z15MatrixMulKernelPfS_S_iii --------------------------
	.section	.text._Z15MatrixMulKernelPfS_S_iii,"ax",@progbits
	.align	128
        .global         _Z15MatrixMulKernelPfS_S_iii
        .type           _Z15MatrixMulKernelPfS_S_iii,@function
        .size           _Z15MatrixMulKernelPfS_S_iii,(.L_x_5 - _Z15MatrixMulKernelPfS_S_iii)
        .other          _Z15MatrixMulKernelPfS_S_iii,@"STO_CUDA_ENTRY STV_DEFAULT"
_Z15MatrixMulKernelPfS_S_iii:
.text._Z15MatrixMulKernelPfS_S_iii:
[----:B------:R-:W-:Y:S01]  /*0000*/  LDC R1, c[0x0][0x37c] ;  /* 0x0000df00ff017b82 */ /* 0x000fe20000000800 */
[----:B------:R-:W0:Y:S01]  /*0010*/  S2R R19, SR_CTAID.Y ;  /* 0x0000000000137919 */ /* 0x000e220000002600 */
[----:B------:R-:W1:Y:S01]  /*0020*/  LDCU UR9, c[0x0][0x39c] ;  /* 0x00007380ff0977ac */ /* 0x000e620008000800 */
[----:B------:R-:W-:Y:S01]  /*0030*/  HFMA2 R21, -RZ, RZ, 0, 0 ;  /* 0x00000000ff157431 */ /* 0x000fe200000001ff */
[----:B------:R-:W0:Y:S01]  /*0040*/  S2R R18, SR_TID.Y ;  /* 0x0000000000127919 */ /* 0x000e220000002200 */
[----:B------:R-:W0:Y:S01]  /*0050*/  LDCU UR4, c[0x0][0x364] ;  /* 0x00006c80ff0477ac */ /* 0x000e220008000800 */
[----:B------:R-:W2:Y:S01]  /*0060*/  S2R R17, SR_CTAID.X ;  /* 0x0000000000117919 */ /* 0x000ea20000002500 */
[----:B------:R-:W2:Y:S01]  /*0070*/  LDCU UR5, c[0x0][0x360] ;  /* 0x00006c00ff0577ac */ /* 0x000ea20008000800 */
[----:B------:R-:W2:Y:S01]  /*0080*/  S2R R16, SR_TID.X ;  /* 0x0000000000107919 */ /* 0x000ea20000002100 */
[----:B------:R-:W3:Y:S01]  /*0090*/  LDCU.64 UR10, c[0x0][0x358] ;  /* 0x00006b00ff0a77ac */ /* 0x000ee20008000a00 */
[----:B-1----:R-:W-:Y:S01]  /*00a0*/  UISETP.GE.AND UP0, UPT, UR9, -0x1e, UPT ;  /* 0xffffffe20900788c */ /* 0x002fe2000bf06270 */
[----:B0-----:R-:W-:-:S02]  /*00b0*/  IMAD R19, R19, UR4, R18 ;  /* 0x0000000413137c24 */ /* 0x001fc4000f8e0212 */
[----:B--2---:R-:W-:-:S06]  /*00c0*/  IMAD R17, R17, UR5, R16 ;  /* 0x0000000511117c24 */ /* 0x004fcc000f8e0210 */
[----:B---3--:R-:W-:Y:S05]  /*00d0*/  BRA.U !UP0, `(.L_x_0) ;  /* 0x0000000508e47547 */ /* 0x008fea000b800000 */
[----:B------:R-:W0:Y:S01]  /*00e0*/  S2UR UR7, SR_CgaCtaId ;  /* 0x00000000000779c3 */ /* 0x000e220000008800 */
[----:B------:R-:W1:Y:S01]  /*00f0*/  LDCU UR12, c[0x0][0x3a0] ;  /* 0x00007400ff0c77ac */ /* 0x000e620008000800 */
[----:B------:R-:W-:Y:S01]  /*0100*/  MOV R21, RZ ;  /* 0x000000ff00157202 */ /* 0x000fe20000000f00 */
[----:B------:R-:W-:Y:S01]  /*0110*/  IMAD R6, R19, UR9, R16 ;  /* 0x0000000913067c24 */ /* 0x000fe2000f8e0210 */
[----:B------:R-:W2:Y:S04]  /*0120*/  LDCU UR13, c[0x0][0x398] ;  /* 0x00007300ff0d77ac */ /* 0x000ea80008000800 */
[----:B------:R-:W3:Y:S01]  /*0130*/  LDC R2, c[0x0][0x3a0] ;  /* 0x0000e800ff027b82 */ /* 0x000ee20000000800 */
[----:B------:R-:W-:Y:S01]  /*0140*/  UMOV UR6, 0x400 ;  /* 0x0000040000067882 */ /* 0x000fe20000000000 */
[----:B------:R-:W-:Y:S01]  /*0150*/  UIADD3 UR4, UPT, UPT, UR9, -0x1, URZ ;  /* 0xffffffff09047890 */ /* 0x000fe2000fffe0ff */
[----:B------:R-:W4:Y:S03]  /*0160*/  LDCU.64 UR14, c[0x0][0x398] ;  /* 0x00007300ff0e77ac */ /* 0x000f260008000a00 */
[----:B------:R-:W-:Y:S01]  /*0170*/  USHF.R.S32.HI UR5, URZ, 0x1f, UR4 ;  /* 0x0000001fff057899 */ /* 0x000fe20008011404 */
[----:B-1----:R-:W-:-:S03]  /*0180*/  ISETP.GE.AND P0, PT, R17, UR12, PT ;  /* 0x0000000c11007c0c */ /* 0x002fc6000bf06270 */
[----:B------:R-:W-:Y:S01]  /*0190*/  ULEA.HI UR5, UR5, UR4, URZ, 0x5 ;  /* 0x0000000405057291 */ /* 0x000fe2000f8f28ff */
[C---:B------:R-:W-:Y:S01]  /*01a0*/  IMAD R7, R18.reuse, UR12, R17 ;  /* 0x0000000c12077c24 */ /* 0x040fe2000f8e0211 */
[----:B--2---:R-:W-:Y:S01]  /*01b0*/  ISETP.LT.AND P0, PT, R19, UR13, !P0 ;  /* 0x0000000d13007c0c */ /* 0x004fe2000c701270 */
[----:B0-----:R-:W-:Y:S02]  /*01c0*/  ULEA UR8, UR7, UR6, 0x18 ;  /* 0x0000000607087291 */ /* 0x001fe4000f8ec0ff */
[----:B------:R-:W-:Y:S02]  /*01d0*/  UIADD3 UR6, UPT, UPT, UR6, 0x1000, URZ ;  /* 0x0000100006067890 */ /* 0x000fe4000fffe0ff */
[----:B------:R-:W-:Y:S02]  /*01e0*/  USHF.R.S32.HI UR5, URZ, 0x5, UR5 ;  /* 0x00000005ff057899 */ /* 0x000fe40008011405 */
[----:B------:R-:W-:Y:S01]  /*01f0*/  ULEA UR6, UR7, UR6, 0x18 ;  /* 0x0000000607067291 */ /* 0x000fe2000f8ec0ff */
[----:B------:R-:W-:Y:S01]  /*0200*/  LEA R5, R18, UR8, 0x7 ;  /* 0x0000000812057c11 */ /* 0x000fe2000f8e38ff */
[----:B------:R-:W-:-:S03]  /*0210*/  UIADD3 UR5, UPT, UPT, -UR5, URZ, URZ ;  /* 0x000000ff05057290 */ /* 0x000fc6000fffe1ff */
[C---:B------:R-:W-:Y:S02]  /*0220*/  LEA R4, R16.reuse, R5, 0x2 ;  /* 0x0000000510047211 */ /* 0x040fe400078e10ff */
[----:B------:R-:W-:-:S04]  /*0230*/  LEA R3, R16, UR6, 0x2 ;  /* 0x0000000610037c11 */ /* 0x000fc8000f8e10ff */
[----:B----4-:R-:W-:-:S07]  /*0240*/  LEA R0, R18, R3, 0x7 ;  /* 0x0000000312007211 */ /* 0x010fce00078e38ff */
.L_x_3:
[----:B------:R-:W-:Y:S01]  /*0250*/  ISETP.GE.AND P2, PT, R16, UR15, PT ;  /* 0x0000000f10007c0c */ /* 0x000fe2000bf46270 */
[----:B0-----:R-:W-:Y:S01]  /*0260*/  HFMA2 R15, -RZ, RZ, 0, 0 ;  /* 0x00000000ff0f7431 */ /* 0x001fe200000001ff */
[----:B------:R-:W-:Y:S02]  /*0270*/  ISETP.GE.AND P1, PT, R18, UR15, PT ;  /* 0x0000000f12007c0c */ /* 0x000fe4000bf26270 */
[----:B------:R-:W-:Y:S02]  /*0280*/  ISETP.GE.OR P2, PT, R19, UR14, P2 ;  /* 0x0000000e13007c0c */ /* 0x000fe40009746670 */
[----:B---3--:R-:W-:Y:S02]  /*0290*/  ISETP.GE.OR P1, PT, R17, R2, P1 ;  /* 0x000000021100720c */ /* 0x008fe40000f26670 */
[----:B------:R-:W-:-:S09]  /*02a0*/  MOV R13, RZ ;  /* 0x000000ff000d7202 */ /* 0x000fd20000000f00 */
[----:B------:R-:W0:Y:S08]  /*02b0*/  @!P2 LDC.64 R10, c[0x0][0x380] ;  /* 0x0000e000ff0aab82 */ /* 0x000e300000000a00 */
[----:B------:R-:W1:Y:S01]  /*02c0*/  @!P1 LDC.64 R8, c[0x0][0x388] ;  /* 0x0000e200ff089b82 */ /* 0x000e620000000a00 */
[----:B0-----:R-:W-:-:S05]  /*02d0*/  @!P2 IMAD.WIDE R10, R6, 0x4, R10 ;  /* 0x00000004060aa825 */ /* 0x001fca00078e020a */
[----:B------:R-:W2:Y:S01]  /*02e0*/  @!P2 LDG.E R13, desc[UR10][R10.64] ;  /* 0x0000000a0a0da981 */ /* 0x000ea2000c1e1900 */
[----:B-1----:R-:W-:-:S05]  /*02f0*/  @!P1 IMAD.WIDE R8, R7, 0x4, R8 ;  /* 0x0000000407089825 */ /* 0x002fca00078e0208 */
[----:B------:R-:W3:Y:S01]  /*0300*/  @!P1 LDG.E R15, desc[UR10][R8.64] ;  /* 0x0000000a080f9981 */ /* 0x000ee2000c1e1900 */
[----:B------:R-:W-:Y:S03]  /*0310*/  BSSY.RECONVERGENT B0, `(.L_x_1) ;  /* 0x000004d000007945 */ /* 0x000fe60003800200 */
[----:B--2---:R0:W-:Y:S04]  /*0320*/  STS [R4], R13 ;  /* 0x0000000d04007388 */ /* 0x0041e80000000800 */
[----:B---3--:R0:W-:Y:S01]  /*0330*/  STS [R0], R15 ;  /* 0x0000000f00007388 */ /* 0x0081e20000000800 */
[----:B------:R-:W-:Y:S06]  /*0340*/  BAR.SYNC.DEFER_BLOCKING 0x0 ;  /* 0x0000000000007b1d */ /* 0x000fec0000010000 */
[----:B------:R-:W-:Y:S05]  /*0350*/  @!P0 BRA `(.L_x_2) ;  /* 0x0000000400208947 */ /* 0x000fea0003800000 */
[----:B------:R-:W-:Y:S04]  /*0360*/  LDS R24, [R3] ;  /* 0x0000000003187984 */ /* 0x000fe80000000800 */
[----:B0-----:R-:W0:Y:S04]  /*0370*/  LDS.128 R12, [R5] ;  /* 0x00000000050c7984 */ /* 0x001e280000000c00 */
[----:B------:R-:W1:Y:S04]  /*0380*/  LDS R27, [R3+0x80] ;  /* 0x00008000031b7984 */ /* 0x000e680000000800 */
[----:B------:R-:W2:Y:S04]  /*0390*/  LDS R23, [R3+0x100] ;  /* 0x0001000003177984 */ /* 0x000ea80000000800 */
[----:B------:R-:W3:Y:S04]  /*03a0*/  LDS R22, [R3+0x180] ;  /* 0x0001800003167984 */ /* 0x000ee80000000800 */
[----:B------:R-:W-:Y:S04]  /*03b0*/  LDS R25, [R3+0x200] ;  /* 0x0002000003197984 */ /* 0x000fe80000000800 */
[----:B------:R-:W4:Y:S04]  /*03c0*/  LDS.128 R8, [R5+0x10] ;  /* 0x0000100005087984 */ /* 0x000f280000000c00 */
[----:B------:R-:W5:Y:S04]  /*03d0*/  LDS R20, [R3+0x280] ;  /* 0x0002800003147984 */ /* 0x000f680000000800 */
[----:B------:R-:W-:Y:S01]  /*03e0*/  LDS R26, [R3+0x580] ;  /* 0x00058000031a7984 */ /* 0x000fe20000000800 */
[----:B0-----:R-:W-:-:S03]  /*03f0*/  FFMA R12, R12, R24, R21 ;  /* 0x000000180c0c7223 */ /* 0x001fc60000000015 */
[----:B------:R-:W0:Y:S01]  /*0400*/  LDS R21, [R3+0x300] ;  /* 0x0003000003157984 */ /* 0x000e220000000800 */
[----:B-1----:R-:W-:-:S03]  /*0410*/  FFMA R12, R27, R13, R12 ;  /* 0x0000000d1b0c7223 */ /* 0x002fc6000000000c */
[----:B------:R-:W1:Y:S01]  /*0420*/  LDS R24, [R3+0x380] ;  /* 0x0003800003187984 */ /* 0x000e620000000800 */
[----:B--2---:R-:W-:-:S04]  /*0430*/  FFMA R23, R23, R14, R12 ;  /* 0x0000000e17177223 */ /* 0x004fc8000000000c */
[----:B---3--:R-:W-:Y:S02]  /*0440*/  FFMA R27, R22, R15, R23 ;  /* 0x0000000f161b7223 */ /* 0x008fe40000000017 */
[----:B------:R-:W-:Y:S04]  /*0450*/  LDS R23, [R3+0x400] ;  /* 0x0004000003177984 */ /* 0x000fe80000000800 */
[----:B------:R-:W2:Y:S01]  /*0460*/  LDS.128 R12, [R5+0x20] ;  /* 0x00002000050c7984 */ /* 0x000ea20000000c00 */
[----:B----4-:R-:W-:-:S03]  /*0470*/  FFMA R27, R8, R25, R27 ;  /* 0x00000019081b7223 */ /* 0x010fc6000000001b */
[----:B------:R-:W3:Y:S01]  /*0480*/  LDS R22, [R3+0x480] ;  /* 0x0004800003167984 */ /* 0x000ee20000000800 */
[----:B-----5:R-:W-:-:S03]  /*0490*/  FFMA R20, R20, R9, R27 ;  /* 0x0000000914147223 */ /* 0x020fc6000000001b */
[----:B------:R-:W4:Y:S01]  /*04a0*/  LDS R25, [R3+0x500] ;  /* 0x0005000003197984 */ /* 0x000f220000000800 */
[----:B0-----:R-:W-:-:S03]  /*04b0*/  FFMA R21, R21, R10, R20 ;  /* 0x0000000a15157223 */ /* 0x001fc60000000014 */
[----:B------:R-:W-:Y:S01]  /*04c0*/  LDS R20, [R3+0x680] ;  /* 0x0006800003147984 */ /* 0x000fe20000000800 */
[----:B-1----:R-:W-:-:S03]  /*04d0*/  FFMA R27, R24, R11, R21 ;  /* 0x0000000b181b7223 */ /* 0x002fc60000000015 */
[----:B------:R-:W-:Y:S04]  /*04e0*/  LDS R21, [R3+0x600] ;  /* 0x0006000003157984 */ /* 0x000fe80000000800 */
[----:B------:R-:W0:Y:S04]  /*04f0*/  LDS.128 R8, [R5+0x30] ;  /* 0x0000300005087984 */ /* 0x000e280000000c00 */
[----:B------:R-:W-:Y:S01]  /*0500*/  LDS R24, [R3+0x780] ;  /* 0x0007800003187984 */ /* 0x000fe20000000800 */
[----:B--2---:R-:W-:-:S03]  /*0510*/  FFMA R27, R12, R23, R27 ;  /* 0x000000170c1b7223 */ /* 0x004fc6000000001b */
[----:B------:R-:W1:Y:S01]  /*0520*/  LDS R23, [R3+0x700] ;  /* 0x0007000003177984 */ /* 0x000e620000000800 */
[----:B---3--:R-:W-:-:S04]  /*0530*/  FFMA R22, R22, R13, R27 ;  /* 0x0000000d16167223 */ /* 0x008fc8000000001b */
[----:B----4-:R-:W-:Y:S02]  /*0540*/  FFMA R25, R25, R14, R22 ;  /* 0x0000000e19197223 */ /* 0x010fe40000000016 */
[----:B------:R-:W-:Y:S02]  /*0550*/  LDS R22, [R3+0x880] ;  /* 0x0008800003167984 */ /* 0x000fe40000000800 */
[----:B------:R-:W-:Y:S02]  /*0560*/  FFMA R27, R26, R15, R25 ;  /* 0x0000000f1a1b7223 */ /* 0x000fe40000000019 */
[----:B------:R-:W-:Y:S04]  /*0570*/  LDS R25, [R3+0x800] ;  /* 0x0008000003197984 */ /* 0x000fe80000000800 */
[----:B------:R-:W2:Y:S04]  /*0580*/  LDS.128 R12, [R5+0x40] ;  /* 0x00004000050c7984 */ /* 0x000ea80000000c00 */
[----:B------:R-:W-:Y:S01]  /*0590*/  LDS R26, [R3+0x980] ;  /* 0x00098000031a7984 */ /* 0x000fe20000000800 */
[----:B0-----:R-:W-:-:S03]  /*05a0*/  FFMA R27, R8, R21, R27 ;  /* 0x00000015081b7223 */ /* 0x001fc6000000001b */
[----:B------:R-:W0:Y:S01]  /*05b0*/  LDS R21, [R3+0x900] ;  /* 0x0009000003157984 */ /* 0x000e220000000800 */
[----:B------:R-:W-:-:S04]  /*05c0*/  FFMA R20, R20, R9, R27 ;  /* 0x0000000914147223 */ /* 0x000fc8000000001b */
[----:B-1----:R-:W-:Y:S02]  /*05d0*/  FFMA R23, R23, R10, R20 ;  /* 0x0000000a17177223 */ /* 0x002fe40000000014 */
[----:B------:R-:W-:Y:S02]  /*05e0*/  LDS R20, [R3+0xa80] ;  /* 0x000a800003147984 */ /* 0x000fe40000000800 */
[----:B------:R-:W-:Y:S02]  /*05f0*/  FFMA R27, R24, R11, R23 ;  /* 0x0000000b181b7223 */ /* 0x000fe40000000017 */
[----:B------:R-:W-:Y:S04]  /*0600*/  LDS R23, [R3+0xa00] ;  /* 0x000a000003177984 */ /* 0x000fe80000000800 */
[----:B------:R-:W1:Y:S04]  /*0610*/  LDS.128 R8, [R5+0x50] ;  /* 0x0000500005087984 */ /* 0x000e680000000c00 */
[----:B------:R-:W-:Y:S01]  /*0620*/  LDS R24, [R3+0xc80] ;  /* 0x000c800003187984 */ /* 0x000fe20000000800 */
[----:B--2---:R-:W-:-:S03]  /*0630*/  FFMA R27, R12, R25, R27 ;  /* 0x000000190c1b7223 */ /* 0x004fc6000000001b */
[----:B------:R-:W2:Y:S01]  /*0640*/  LDS R25, [R3+0xb00] ;  /* 0x000b000003197984 */ /* 0x000ea20000000800 */
[----:B------:R-:W-:-:S03]  /*0650*/  FFMA R12, R22, R13, R27 ;  /* 0x0000000d160c7223 */ /* 0x000fc6000000001b */
[----:B------:R-:W3:Y:S01]  /*0660*/  LDS R22, [R3+0xb80] ;  /* 0x000b800003167984 */ /* 0x000ee20000000800 */
[----:B0-----:R-:W-:-:S04]  /*0670*/  FFMA R21, R21, R14, R12 ;  /* 0x0000000e15157223 */ /* 0x001fc8000000000c */
[----:B------:R-:W-:Y:S02]  /*0680*/  FFMA R27, R26, R15, R21 ;  /* 0x0000000f1a1b7223 */ /* 0x000fe40000000015 */
[----:B------:R-:W-:Y:S04]  /*0690*/  LDS R21, [R3+0xc00] ;  /* 0x000c000003157984 */ /* 0x000fe80000000800 */
[----:B------:R-:W0:Y:S01]  /*06a0*/  LDS.128 R12, [R5+0x60] ;  /* 0x00006000050c7984 */ /* 0x000e220000000c00 */
[----:B-1----:R-:W-:-:S04]  /*06b0*/  FFMA R23, R8, R23, R27 ;  /* 0x0000001708177223 */ /* 0x002fc8000000001b */
[----:B------:R-:W-:Y:S02]  /*06c0*/  FFMA R20, R20, R9, R23 ;  /* 0x0000000914147223 */ /* 0x000fe40000000017 */
[----:B------:R-:W1:Y:S02]  /*06d0*/  LDS R23, [R3+0xd00] ;  /* 0x000d000003177984 */ /* 0x000e640000000800 */
[----:B--2---:R-:W-:Y:S02]  /*06e0*/  FFMA R25, R25, R10, R20 ;  /* 0x0000000a19197223 */ /* 0x004fe40000000014 */
[----:B------:R-:W2:Y:S02]  /*06f0*/  LDS R20, [R3+0xd80] ;  /* 0x000d800003147984 */ /* 0x000ea40000000800 */
[----:B---3--:R-:W-:Y:S02]  /*0700*/  FFMA R27, R22, R11, R25 ;  /* 0x0000000b161b7223 */ /* 0x008fe40000000019 */
[----:B------:R-:W-:Y:S04]  /*0710*/  LDS R25, [R3+0xe00] ;  /* 0x000e000003197984 */ /* 0x000fe80000000800 */
[----:B------:R-:W3:Y:S04]  /*0720*/  LDS.128 R8, [R5+0x70] ;  /* 0x0000700005087984 */ /* 0x000ee80000000c00 */
[----:B------:R-:W4:Y:S01]  /*0730*/  LDS R22, [R3+0xe80] ;  /* 0x000e800003167984 */ /* 0x000f220000000800 */
[----:B0-----:R-:W-:-:S03]  /*0740*/  FFMA R27, R12, R21, R27 ;  /* 0x000000150c1b7223 */ /* 0x001fc6000000001b */
[----:B------:R-:W0:Y:S01]  /*0750*/  LDS R21, [R3+0xf00] ;  /* 0x000f000003157984 */ /* 0x000e220000000800 */
[----:B------:R-:W-:-:S03]  /*0760*/  FFMA R24, R24, R13, R27 ;  /* 0x0000000d18187223 */ /* 0x000fc6000000001b */
[----:B------:R-:W5:Y:S01]  /*0770*/  LDS R12, [R3+0xf80] ;  /* 0x000f8000030c7984 */ /* 0x000f620000000800 */
[----:B-1----:R-:W-:-:S04]  /*0780*/  FFMA R23, R23, R14, R24 ;  /* 0x0000000e17177223 */ /* 0x002fc80000000018 */
[----:B--2---:R-:W-:-:S04]  /*0790*/  FFMA R15, R20, R15, R23 ;  /* 0x0000000f140f7223 */ /* 0x004fc80000000017 */
[----:B---3--:R-:W-:-:S04]  /*07a0*/  FFMA R15, R8, R25, R15 ;  /* 0x00000019080f7223 */ /* 0x008fc8000000000f */
[----:B----4-:R-:W-:-:S04]  /*07b0*/  FFMA R22, R22, R9, R15 ;  /* 0x0000000916167223 */ /* 0x010fc8000000000f */
[----:B0-----:R-:W-:-:S04]  /*07c0*/  FFMA R21, R21, R10, R22 ;  /* 0x0000000a15157223 */ /* 0x001fc80000000016 */
[----:B-----5:R-:W-:-:S07]  /*07d0*/  FFMA R21, R12, R11, R21 ;  /* 0x0000000b0c157223 */ /* 0x020fce0000000015 */
.L_x_2:
[----:B------:R-:W-:Y:S05]  /*07e0*/  BSYNC.RECONVERGENT B0 ;  /* 0x0000000000007941 */ /* 0x000fea0003800200 */
.L_x_1:
[----:B------:R-:W-:Y:S01]  /*07f0*/  BAR.SYNC.DEFER_BLOCKING 0x0 ;  /* 0x0000000000007b1d */ /* 0x000fe20000010000 */
[----:B------:R-:W-:Y:S01]  /*0800*/  UIADD3 UR5, UPT, UPT, UR5, 0x1, URZ ;  /* 0x0000000105057890 */ /* 0x000fe2000fffe0ff */
[----:B------:R-:W-:Y:S02]  /*0810*/  IADD3 R18, PT, PT, R18, 0x20, RZ ;  /* 0x0000002012127810 */ /* 0x000fe40007ffe0ff */
[----:B------:R-:W-:Y:S01]  /*0820*/  IADD3 R16, PT, PT, R16, 0x20, RZ ;  /* 0x0000002010107810 */ /* 0x000fe20007ffe0ff */
[----:B------:R-:W-:Y:S01]  /*0830*/  UISETP.NE.AND UP0, UPT, UR5, 0x1, UPT ;  /* 0x000000010500788c */ /* 0x000fe2000bf05270 */
[----:B------:R-:W-:Y:S02]  /*0840*/  IADD3 R6, PT, PT, R6, 0x20, RZ ;  /* 0x0000002006067810 */ /* 0x000fe40007ffe0ff */
[----:B------:R-:W-:-:S06]  /*0850*/  LEA R7, R2, R7, 0x5 ;  /* 0x0000000702077211 */ /* 0x000fcc00078e28ff */
[----:B------:R-:W-:Y:S05]  /*0860*/  BRA.U UP0, `(.L_x_3) ;  /* 0xfffffff900787547 */ /* 0x000fea000b83ffff */
.L_x_0:
[----:B------:R-:W1:Y:S01]  /*0870*/  LDCU UR4, c[0x0][0x3a0] ;  /* 0x00007400ff0477ac */ /* 0x000e620008000800 */
[----:B------:R-:W2:Y:S01]  /*0880*/  LDCU UR6, c[0x0][0x398] ;  /* 0x00007300ff0677ac */ /* 0x000ea20008000800 */
[----:B-1----:R-:W-:-:S04]  /*0890*/  ISETP.GE.AND P0, PT, R17, UR4, PT ;  /* 0x0000000411007c0c */ /* 0x002fc8000bf06270 */
[----:B--2---:R-:W-:-:S13]  /*08a0*/  ISETP.GE.OR P0, PT, R19, UR6, P0 ;  /* 0x0000000613007c0c */ /* 0x004fda0008706670 */
[----:B------:R-:W-:Y:S05]  /*08b0*/  @P0 EXIT ;  /* 0x000000000000094d */ /* 0x000fea0003800000 */
[----:B------:R-:W1:Y:S01]  /*08c0*/  LDC.64 R2, c[0x0][0x390] ;  /* 0x0000e400ff027b82 */ /* 0x000e620000000a00 */
[----:B------:R-:W-:-:S04]  /*08d0*/  IMAD R17, R19, UR4, R17 ;  /* 0x0000000413117c24 */ /* 0x000fc8000f8e0211 */
[----:B-1----:R-:W-:-:S05]  /*08e0*/  IMAD.WIDE R2, R17, 0x4, R2 ;  /* 0x0000000411027825 */ /* 0x002fca00078e0202 */
[----:B------:R-:W-:Y:S01]  /*08f0*/  STG.E desc[UR10][R2.64], R21 ;  /* 0x0000001502007986 */ /* 0x000fe2000c10190a */
[----:B------:R-:W-:Y:S05]  /*0900*/  EXIT ;  /* 0x000000000000794d */ /* 0x000fea0003800000 */
.L_x_4:
[----:B------:R-:W-:-:S00]  /*0910*/  BRA `(.L_x_4) ;  /* 0xfffffffc00fc7947 */ /* 0x000fc0000383ffff */
[----:B------:R-:W-:-:S00]  /*0920*/  NOP ;  /* 0x0000000000007918 */ /* 0x000fc00000000000 */
        /* <DEDUP_REMOVED lines=13> */
.L_x_5:


//--------------------- .nv.shared._Z15MatrixMulKernelPfS_S_iii --------------------------
	.section	.nv.shared._Z15MatrixMulKernelPfS_S_iii,"aw",@nobits
	.sectionflags	@""
	.align	4
.nv.shared._Z15MatrixMulKernelPfS_S_iii:
	.zero		9216


//--------------------- .nv.shared.reserved.0     --------------------------
	.section	.nv.shared.reserved.0,"aw",@nobits
	.weak		__nv_reservedSMEM_offset_0_alias
	.size		__nv_reservedSMEM_offset_0_alias, 0, 64
	.other		__nv_reservedSMEM_offset_0_alias,@"STO_CUDA_RESERVED_SHARED STV_DEFAULT"
__nv_reservedSMEM_offset_0_alias:
	.zero		0
	.zero		64


//--------------------- .nv.constant0._Z15MatrixMulKernelPfS_S_iii --------------------------
	.section	.nv.constant0._Z15MatrixMulKernelPfS_S_iii,"a",@progbits
	.sectionflags	@""
	.align	4
.nv.constant0._Z15MatrixMulKernelPfS_S_iii:
	.zero		932


//--------------------- SYMBOLS --------------------------

	.type		.nv.reservedSmem.offset0,@object
	.size		.nv.reservedSmem.offset0,0x4
	.type		.nv.reservedSmem.cap,@object
	.size		.nv.reservedSmem.cap,0x4
